
	.version 1.4
.target sm_10, map_f64_to_f32

	


	
	


	
	
	
	
	
	
	

.file	1	"<command-line>"
.file	2	"/tmp/tmpxft_00006482_00000000-15_scan.compute_10.cudafe2.gpu"
.file	3	"/usr/lib/gcc/x86_64-linux-gnu/4.6/include/stddef.h"
.file	4	"/home/paperspace/cudax/cuda/include/crt/device_runtime.h"
.file	5	"/home/paperspace/cudax/cuda/include/host_defines.h"
.file	6	"/home/paperspace/cudax/cuda/include/builtin_types.h"
.file	7	"/home/paperspace/cudax/cuda/include/device_types.h"
.file	8	"/home/paperspace/cudax/cuda/include/driver_types.h"
.file	9	"/home/paperspace/cudax/cuda/include/surface_types.h"
.file	10	"/home/paperspace/cudax/cuda/include/texture_types.h"
.file	11	"/home/paperspace/cudax/cuda/include/vector_types.h"
.file	12	"/home/paperspace/cudax/cuda/include/device_launch_parameters.h"
.file	13	"/home/paperspace/cudax/cuda/include/crt/storage_class.h"
.file	14	"/usr/include/x86_64-linux-gnu/sys/types.h"
.file	15	"scan.cu"
.file	16	"/home/paperspace/cudax/cuda/include/common_functions.h"
.file	17	"/home/paperspace/cudax/cuda/include/math_functions.h"
.file	18	"/home/paperspace/cudax/cuda/include/math_constants.h"
.file	19	"/home/paperspace/cudax/cuda/include/device_functions.h"
.file	20	"/home/paperspace/cudax/cuda/include/sm_11_atomic_functions.h"
.file	21	"/home/paperspace/cudax/cuda/include/sm_12_atomic_functions.h"
.file	22	"/home/paperspace/cudax/cuda/include/sm_13_double_functions.h"
.file	23	"/home/paperspace/cudax/cuda/include/sm_20_atomic_functions.h"
.file	24	"/home/paperspace/cudax/cuda/include/sm_32_atomic_functions.h"
.file	25	"/home/paperspace/cudax/cuda/include/sm_35_atomic_functions.h"
.file	26	"/home/paperspace/cudax/cuda/include/sm_20_intrinsics.h"
.file	27	"/home/paperspace/cudax/cuda/include/sm_30_intrinsics.h"
.file	28	"/home/paperspace/cudax/cuda/include/sm_32_intrinsics.h"
.file	29	"/home/paperspace/cudax/cuda/include/sm_35_intrinsics.h"
.file	30	"/home/paperspace/cudax/cuda/include/surface_functions.h"
.file	31	"/home/paperspace/cudax/cuda/include/texture_fetch_functions.h"
.file	32	"/home/paperspace/cudax/cuda/include/texture_indirect_functions.h"
.file	33	"/home/paperspace/cudax/cuda/include/surface_indirect_functions.h"
.file	34	"/home/paperspace/cudax/cuda/include/math_functions_dbl_ptx1.h"


.entry _Z19scanExclusiveSharedP5uint4S0_j (
.param .u64 __cudaparm__Z19scanExclusiveSharedP5uint4S0_j_d_Dst,
.param .u64 __cudaparm__Z19scanExclusiveSharedP5uint4S0_j_d_Src,
.param .u32 __cudaparm__Z19scanExclusiveSharedP5uint4S0_j_size)
{
.reg .u16 %rh<4>;
.reg .u32 %r<65>;
.reg .u64 %rd<43>;
.reg .pred %p<10>;
.shared .align 4 .b8 __cuda___cuda_local_var_41106_34_non_const_s_Data20[2048];
.loc	15	139	0
$LDWbegin__Z19scanExclusiveSharedP5uint4S0_j:
.loc	15	146	0
mov.u16 %rh1, %ctaid.x;
mov.u16 %rh2, %ntid.x;
mul.wide.u16 %r1, %rh1, %rh2;
cvt.u32.u16 %r2, %tid.x;
add.u32 %r3, %r1, %r2;
cvt.u64.u32 %rd1, %r3;
mul.wide.u32 %rd2, %r3, 16;
ld.param.u64 %rd3, [__cudaparm__Z19scanExclusiveSharedP5uint4S0_j_d_Src];
add.u64 %rd4, %rd3, %rd2;
ld.global.v4.u32 {%r4,%r5,%r6,%r7}, [%rd4+0];
.loc	15	149	0
ld.param.u32 %r8, [__cudaparm__Z19scanExclusiveSharedP5uint4S0_j_size];
shr.u32 %r9, %r8, 2;
mul24.lo.u32 %r10, %r2, 2;
add.u32 %r11, %r4, %r5;
add.u32 %r12, %r11, %r6;
add.u32 %r13, %r12, %r7;
mov.u32 %r14, 32;
setp.le.u32 %p1, %r9, %r14;
@%p1 bra $Lt_0_5890;
.loc	15	74	0
mov.u64 %rd5, __cuda___cuda_local_var_41106_34_non_const_s_Data20;
.loc	15	57	0
and.b32 %r15, %r2, 31;
sub.u32 %r16, %r10, %r15;
mov.u32 %r17, 0;
cvt.u64.u32 %rd6, %r16;
mul.wide.u32 %rd7, %r16, 4;
add.u64 %rd8, %rd5, %rd7;
st.volatile.shared.u32 [%rd8+0], %r17;
.loc	15	59	0
add.u32 %r18, %r16, 32;
cvt.u64.u32 %rd9, %r18;
mul.wide.u32 %rd10, %r18, 4;
add.u64 %rd11, %rd5, %rd10;
st.volatile.shared.u32 [%rd11+0], %r13;
mov.u32 %r19, 1;
$Lt_0_6658:

	.loc	15	62	0
ld.volatile.shared.u32 %r20, [%rd11+0];
sub.u32 %r21, %r16, %r19;
add.u32 %r22, %r21, 32;
cvt.u64.u32 %rd12, %r22;
mul.wide.u32 %rd13, %r22, 4;
add.u64 %rd14, %rd5, %rd13;
ld.volatile.shared.u32 %r23, [%rd14+0];
add.u32 %r24, %r20, %r23;
st.volatile.shared.u32 [%rd11+0], %r24;
.loc	15	61	0
shl.b32 %r19, %r19, 1;
mov.u32 %r25, 32;
setp.lt.u32 %p2, %r19, %r25;
@%p2 bra $Lt_0_6658;
.loc	15	64	0
ld.volatile.shared.u32 %r26, [%rd11+0];
.loc	15	78	0
bar.sync 0;
shr.u32 %r27, %r2, 5;
cvt.u64.u32 %rd15, %r27;
mul.wide.u32 %rd16, %r27, 4;
add.u64 %rd17, %rd5, %rd16;
mov.u32 %r28, 31;
setp.ne.u32 %p3, %r15, %r28;
@%p3 bra $Lt_0_7170;
.loc	15	80	0
st.volatile.shared.u32 [%rd17+0], %r26;
$Lt_0_7170:
.loc	15	83	0
bar.sync 0;
mov.u32 %r29, 7;
setp.gt.u32 %p4, %r2, %r29;
@%p4 bra $Lt_0_7682;
.loc	15	86	0
cvt.u64.u32 %rd18, %r2;
mul.wide.u32 %rd19, %r2, 4;
add.u64 %rd20, %rd5, %rd19;
ld.volatile.shared.u32 %r30, [%rd20+0];
.loc	15	57	0
shr.u32 %r31, %r9, 5;
sub.u32 %r32, %r31, 1;
and.b32 %r33, %r32, %r2;
sub.u32 %r34, %r10, %r33;
mov.u32 %r35, 0;
cvt.u64.u32 %rd21, %r34;
mul.wide.u32 %rd22, %r34, 4;
add.u64 %rd23, %rd5, %rd22;
st.volatile.shared.u32 [%rd23+0], %r35;
.loc	15	59	0
add.u32 %r36, %r31, %r34;
cvt.u64.u32 %rd24, %r36;
mul.wide.u32 %rd25, %r36, 4;
add.u64 %rd26, %rd5, %rd25;
st.volatile.shared.u32 [%rd26+0], %r30;
mov.u32 %r37, 1;
setp.le.u32 %p5, %r31, %r37;
@%p5 bra $Lt_0_8194;
mov.u32 %r19, 1;
$Lt_0_8706:

	.loc	15	62	0
ld.volatile.shared.u32 %r38, [%rd26+0];
sub.u32 %r39, %r36, %r19;
cvt.u64.u32 %rd27, %r39;
mul.wide.u32 %rd28, %r39, 4;
add.u64 %rd29, %rd5, %rd28;
ld.volatile.shared.u32 %r40, [%rd29+0];
add.u32 %r41, %r38, %r40;
st.volatile.shared.u32 [%rd26+0], %r41;
.loc	15	61	0
shl.b32 %r19, %r19, 1;
setp.gt.u32 %p6, %r31, %r19;
@%p6 bra $Lt_0_8706;
$Lt_0_8194:
.loc	15	64	0
ld.volatile.shared.u32 %r42, [%rd26+0];
.loc	15	88	0
sub.u32 %r43, %r42, %r30;
st.volatile.shared.u32 [%rd20+0], %r43;
$Lt_0_7682:
.loc	15	92	0
bar.sync 0;
ld.volatile.shared.u32 %r44, [%rd17+0];
add.u32 %r45, %r44, %r26;
bra.uni $Lt_0_5634;
$Lt_0_5890:
.loc	15	95	0
mov.u64 %rd30, __cuda___cuda_local_var_41106_34_non_const_s_Data20;
.loc	15	57	0
sub.u32 %r46, %r9, 1;
and.b32 %r47, %r46, %r2;
sub.u32 %r48, %r10, %r47;
mov.u32 %r49, 0;
cvt.u64.u32 %rd31, %r48;
mul.wide.u32 %rd32, %r48, 4;
add.u64 %rd33, %rd30, %rd32;
st.volatile.shared.u32 [%rd33+0], %r49;
.loc	15	59	0
add.u32 %r50, %r9, %r48;
cvt.u64.u32 %rd34, %r50;
mul.wide.u32 %rd35, %r50, 4;
add.u64 %rd36, %rd30, %rd35;
st.volatile.shared.u32 [%rd36+0], %r13;
mov.u32 %r51, 1;
setp.le.u32 %p7, %r9, %r51;
@%p7 bra $Lt_0_9218;
mov.u32 %r19, 1;
$Lt_0_9730:

	.loc	15	62	0
ld.volatile.shared.u32 %r52, [%rd36+0];
sub.u32 %r53, %r50, %r19;
cvt.u64.u32 %rd37, %r53;
mul.wide.u32 %rd38, %r53, 4;
add.u64 %rd39, %rd30, %rd38;
ld.volatile.shared.u32 %r54, [%rd39+0];
add.u32 %r55, %r52, %r54;
st.volatile.shared.u32 [%rd36+0], %r55;
.loc	15	61	0
shl.b32 %r19, %r19, 1;
setp.gt.u32 %p8, %r9, %r19;
@%p8 bra $Lt_0_9730;
$Lt_0_9218:
.loc	15	64	0
ld.volatile.shared.u32 %r56, [%rd36+0];
.loc	15	95	0
mov.s32 %r45, %r56;
$Lt_0_5634:
.loc	15	152	0
mov.s32 %r57, %r45;
sub.u32 %r58, %r57, %r13;
ld.param.u64 %rd40, [__cudaparm__Z19scanExclusiveSharedP5uint4S0_j_d_Dst];
add.u64 %rd41, %rd40, %rd2;
add.u32 %r59, %r11, %r58;
sub.u32 %r60, %r59, %r5;
add.u32 %r61, %r12, %r58;
sub.u32 %r62, %r61, %r6;
sub.u32 %r63, %r57, %r7;
st.global.v4.u32 [%rd41+0], {%r58,%r60,%r62,%r63};
.loc	15	153	0
exit;
$LDWend__Z19scanExclusiveSharedP5uint4S0_j:
} 

.entry _Z20scanExclusiveShared2PjS_S_jj (
.param .u64 __cudaparm__Z20scanExclusiveShared2PjS_S_jj_d_Buf,
.param .u64 __cudaparm__Z20scanExclusiveShared2PjS_S_jj_d_Dst,
.param .u64 __cudaparm__Z20scanExclusiveShared2PjS_S_jj_d_Src,
.param .u32 __cudaparm__Z20scanExclusiveShared2PjS_S_jj_N,
.param .u32 __cudaparm__Z20scanExclusiveShared2PjS_S_jj_arrayLength)
{
.reg .u16 %rh<4>;
.reg .u32 %r<56>;
.reg .u64 %rd<47>;
.reg .pred %p<11>;
.shared .align 4 .b8 __cuda___cuda_local_var_41128_34_non_const_s_Data2104[2048];
.loc	15	161	0
$LDWbegin__Z20scanExclusiveShared2PjS_S_jj:
mov.u16 %rh1, %ctaid.x;
mov.u16 %rh2, %ntid.x;
mul.wide.u16 %r1, %rh1, %rh2;
cvt.u32.u16 %r2, %tid.x;
add.u32 %r3, %r1, %r2;
ld.param.u32 %r4, [__cudaparm__Z20scanExclusiveShared2PjS_S_jj_N];
setp.gt.u32 %p1, %r4, %r3;
@!%p1 bra $Lt_1_7426;
.loc	15	172	0
mul.lo.u32 %r5, %r3, 1024;
cvt.u64.u32 %rd1, %r5;
mul.wide.u32 %rd2, %r5, 4;
ld.param.u64 %rd3, [__cudaparm__Z20scanExclusiveShared2PjS_S_jj_d_Dst];
add.u64 %rd4, %rd3, %rd2;
ld.global.u32 %r6, [%rd4+4092];
ld.param.u64 %rd5, [__cudaparm__Z20scanExclusiveShared2PjS_S_jj_d_Src];
add.u64 %rd6, %rd5, %rd2;
ld.global.u32 %r7, [%rd6+4092];
add.u32 %r8, %r6, %r7;
bra.uni $Lt_1_7170;
$Lt_1_7426:
mov.u32 %r8, 0;
$Lt_1_7170:
.loc	15	177	0
mul24.lo.u32 %r9, %r2, 2;
ld.param.u32 %r10, [__cudaparm__Z20scanExclusiveShared2PjS_S_jj_arrayLength];
mov.u32 %r11, 32;
setp.le.u32 %p2, %r10, %r11;
@%p2 bra $Lt_1_7938;
.loc	15	74	0
mov.u64 %rd7, __cuda___cuda_local_var_41128_34_non_const_s_Data2104;
.loc	15	57	0
and.b32 %r12, %r2, 31;
sub.u32 %r13, %r9, %r12;
mov.u32 %r14, 0;
cvt.u64.u32 %rd8, %r13;
mul.wide.u32 %rd9, %r13, 4;
add.u64 %rd10, %rd7, %rd9;
st.volatile.shared.u32 [%rd10+0], %r14;
.loc	15	59	0
add.u32 %r15, %r13, 32;
cvt.u64.u32 %rd11, %r15;
mul.wide.u32 %rd12, %r15, 4;
add.u64 %rd13, %rd7, %rd12;
st.volatile.shared.u32 [%rd13+0], %r8;
mov.u32 %r16, 1;
$Lt_1_8706:

	.loc	15	62	0
ld.volatile.shared.u32 %r17, [%rd13+0];
sub.u32 %r18, %r13, %r16;
add.u32 %r19, %r18, 32;
cvt.u64.u32 %rd14, %r19;
mul.wide.u32 %rd15, %r19, 4;
add.u64 %rd16, %rd7, %rd15;
ld.volatile.shared.u32 %r20, [%rd16+0];
add.u32 %r21, %r17, %r20;
st.volatile.shared.u32 [%rd13+0], %r21;
.loc	15	61	0
shl.b32 %r16, %r16, 1;
mov.u32 %r22, 32;
setp.lt.u32 %p3, %r16, %r22;
@%p3 bra $Lt_1_8706;
.loc	15	64	0
ld.volatile.shared.u32 %r23, [%rd13+0];
.loc	15	78	0
bar.sync 0;
shr.u32 %r24, %r2, 5;
cvt.u64.u32 %rd17, %r24;
mul.wide.u32 %rd18, %r24, 4;
add.u64 %rd19, %rd7, %rd18;
mov.u32 %r25, 31;
setp.ne.u32 %p4, %r12, %r25;
@%p4 bra $Lt_1_9218;
.loc	15	80	0
st.volatile.shared.u32 [%rd19+0], %r23;
$Lt_1_9218:
.loc	15	83	0
bar.sync 0;
mov.u32 %r26, 7;
setp.gt.u32 %p5, %r2, %r26;
@%p5 bra $Lt_1_9730;
.loc	15	86	0
cvt.u64.u32 %rd20, %r2;
mul.wide.u32 %rd21, %r2, 4;
add.u64 %rd22, %rd7, %rd21;
ld.volatile.shared.u32 %r27, [%rd22+0];
.loc	15	57	0
shr.u32 %r28, %r10, 5;
sub.u32 %r29, %r28, 1;
and.b32 %r30, %r29, %r2;
sub.u32 %r31, %r9, %r30;
mov.u32 %r32, 0;
cvt.u64.u32 %rd23, %r31;
mul.wide.u32 %rd24, %r31, 4;
add.u64 %rd25, %rd7, %rd24;
st.volatile.shared.u32 [%rd25+0], %r32;
.loc	15	59	0
add.u32 %r33, %r28, %r31;
cvt.u64.u32 %rd26, %r33;
mul.wide.u32 %rd27, %r33, 4;
add.u64 %rd28, %rd7, %rd27;
st.volatile.shared.u32 [%rd28+0], %r27;
mov.u32 %r34, 1;
setp.le.u32 %p6, %r28, %r34;
@%p6 bra $Lt_1_10242;
mov.u32 %r16, 1;
$Lt_1_10754:

	.loc	15	62	0
ld.volatile.shared.u32 %r35, [%rd28+0];
sub.u32 %r36, %r33, %r16;
cvt.u64.u32 %rd29, %r36;
mul.wide.u32 %rd30, %r36, 4;
add.u64 %rd31, %rd7, %rd30;
ld.volatile.shared.u32 %r37, [%rd31+0];
add.u32 %r38, %r35, %r37;
st.volatile.shared.u32 [%rd28+0], %r38;
.loc	15	61	0
shl.b32 %r16, %r16, 1;
setp.gt.u32 %p7, %r28, %r16;
@%p7 bra $Lt_1_10754;
$Lt_1_10242:
.loc	15	64	0
ld.volatile.shared.u32 %r39, [%rd28+0];
.loc	15	88	0
sub.u32 %r40, %r39, %r27;
st.volatile.shared.u32 [%rd22+0], %r40;
$Lt_1_9730:
.loc	15	92	0
bar.sync 0;
ld.volatile.shared.u32 %r41, [%rd19+0];
add.u32 %r42, %r41, %r23;
bra.uni $Lt_1_7682;
$Lt_1_7938:
.loc	15	95	0
mov.u64 %rd32, __cuda___cuda_local_var_41128_34_non_const_s_Data2104;
.loc	15	177	0
ld.param.u32 %r10, [__cudaparm__Z20scanExclusiveShared2PjS_S_jj_arrayLength];
.loc	15	57	0
sub.u32 %r43, %r10, 1;
and.b32 %r44, %r43, %r2;
sub.u32 %r45, %r9, %r44;
mov.u32 %r46, 0;
cvt.u64.u32 %rd33, %r45;
mul.wide.u32 %rd34, %r45, 4;
add.u64 %rd35, %rd32, %rd34;
st.volatile.shared.u32 [%rd35+0], %r46;
.loc	15	59	0
add.u32 %r47, %r45, %r10;
cvt.u64.u32 %rd36, %r47;
mul.wide.u32 %rd37, %r47, 4;
add.u64 %rd38, %rd32, %rd37;
st.volatile.shared.u32 [%rd38+0], %r8;
mov.u32 %r48, 1;
setp.le.u32 %p8, %r10, %r48;
@%p8 bra $Lt_1_11266;
mov.u32 %r16, 1;
$Lt_1_11778:

	.loc	15	62	0
ld.volatile.shared.u32 %r49, [%rd38+0];
sub.u32 %r50, %r47, %r16;
cvt.u64.u32 %rd39, %r50;
mul.wide.u32 %rd40, %r50, 4;
add.u64 %rd41, %rd32, %rd40;
ld.volatile.shared.u32 %r51, [%rd41+0];
add.u32 %r52, %r49, %r51;
st.volatile.shared.u32 [%rd38+0], %r52;
.loc	15	61	0
shl.b32 %r16, %r16, 1;
.loc	15	177	0
ld.param.u32 %r10, [__cudaparm__Z20scanExclusiveShared2PjS_S_jj_arrayLength];
.loc	15	61	0
setp.lt.u32 %p9, %r16, %r10;
@%p9 bra $Lt_1_11778;
$Lt_1_11266:
.loc	15	64	0
ld.volatile.shared.u32 %r53, [%rd38+0];
.loc	15	95	0
mov.s32 %r42, %r53;
$Lt_1_7682:
.loc	15	177	0
@!%p1 bra $Lt_1_12290;
.loc	15	181	0
sub.u32 %r54, %r42, %r8;
ld.param.u64 %rd42, [__cudaparm__Z20scanExclusiveShared2PjS_S_jj_d_Buf];
cvt.u64.u32 %rd43, %r3;
mul.wide.u32 %rd44, %r3, 4;
add.u64 %rd45, %rd42, %rd44;
st.global.u32 [%rd45+0], %r54;
$Lt_1_12290:
.loc	15	182	0
exit;
$LDWend__Z20scanExclusiveShared2PjS_S_jj:
} 

.entry _Z13uniformUpdateP5uint4Pj (
.param .u64 __cudaparm__Z13uniformUpdateP5uint4Pj_d_Data,
.param .u64 __cudaparm__Z13uniformUpdateP5uint4Pj_d_Buffer)
{
.reg .u32 %r<18>;
.reg .u64 %rd<10>;
.reg .pred %p<3>;
.shared .u32 __cuda_local_var_41154_34_non_const_buf;
.loc	15	187	0
$LDWbegin__Z13uniformUpdateP5uint4Pj:
cvt.u32.u16 %r1, %ctaid.x;
cvt.u32.u16 %r2, %tid.x;
mov.u32 %r3, 0;
setp.ne.u32 %p1, %r2, %r3;
@%p1 bra $Lt_2_1026;
.loc	15	193	0
ld.param.u64 %rd1, [__cudaparm__Z13uniformUpdateP5uint4Pj_d_Buffer];
cvt.u64.u32 %rd2, %r1;
mul.wide.u32 %rd3, %r1, 4;
add.u64 %rd4, %rd1, %rd3;
ld.global.u32 %r4, [%rd4+0];
st.shared.u32 [__cuda_local_var_41154_34_non_const_buf], %r4;
$Lt_2_1026:
.loc	15	194	0
bar.sync 0;
.loc	15	198	0
cvt.u32.u16 %r5, %ntid.x;
mul.lo.u32 %r6, %r5, %r1;
ld.param.u64 %rd5, [__cudaparm__Z13uniformUpdateP5uint4Pj_d_Data];
add.u32 %r7, %r6, %r2;
cvt.u64.u32 %rd6, %r7;
mul.wide.u32 %rd7, %r7, 16;
add.u64 %rd8, %rd5, %rd7;
ld.shared.u32 %r8, [__cuda_local_var_41154_34_non_const_buf];
ld.global.v4.u32 {%r9,%r10,%r11,%r12}, [%rd8+0];
add.u32 %r13, %r10, %r8;
.loc	15	199	0
add.u32 %r14, %r11, %r8;
.loc	15	200	0
add.u32 %r15, %r12, %r8;
.loc	15	201	0
add.u32 %r16, %r9, %r8;
st.global.v4.u32 [%rd8+0], {%r16,%r13,%r14,%r15};
.loc	15	202	0
exit;
$LDWend__Z13uniformUpdateP5uint4Pj:
} 




// ===== COMPILED SASS (sm_100) =====

	.target	sm_100

	.elftype	@"ET_EXEC"


//--------------------- .note.nv.tkinfo           --------------------------
	.section	.note.nv.tkinfo,"",@"SHT_NOTE"
	.sectionflags	@"SHF_NOTE_NV_TKINFO"
	.tkinfo
        /*0018*/ 	.word	0x00000002
        /*0030*/ 	.string	""
        /*0030*/ 	.string	"ptxas"
        /*0030*/ 	.string	"Cuda compilation tools, release 13.0, V13.0.88"
        /*0030*/ 	.string	"Build cuda_13.0.r13.0/compiler.36424714_0"
        /*0030*/ 	.string	"-arch sm_100 "



//--------------------- .note.nv.cuinfo           --------------------------
	.section	.note.nv.cuinfo,"",@"SHT_NOTE"
	.sectionflags	@"SHF_NOTE_NV_CUINFO"
        /*0018*/ 	.short	0x0002
        /*001a*/ 	.short	0x000a
        /*001c*/ 	.short	0x0082
	.zero		2


//--------------------- .nv.info                  --------------------------
	.section	.nv.info,"",@"SHT_CUDA_INFO"
	.align	4


	//----- nvinfo : EIATTR_REGCOUNT
	.align		4
        /*0000*/ 	.byte	0x04, 0x2f
        /*0002*/ 	.short	(.L_1 - .L_0)
	.align		4
.L_0:
        /*0004*/ 	.word	index@(_Z19scanExclusiveSharedP5uint4S0_j)
        /*0008*/ 	.word	0x00000014


	//----- nvinfo : EIATTR_FRAME_SIZE
	.align		4
.L_1:
        /*000c*/ 	.byte	0x04, 0x11
        /*000e*/ 	.short	(.L_3 - .L_2)
	.align		4
.L_2:
        /*0010*/ 	.word	index@(_Z19scanExclusiveSharedP5uint4S0_j)
        /*0014*/ 	.word	0x00000000


	//----- nvinfo : EIATTR_REGCOUNT
	.align		4
.L_3:
        /*0018*/ 	.byte	0x04, 0x2f
        /*001a*/ 	.short	(.L_5 - .L_4)
	.align		4
.L_4:
        /*001c*/ 	.word	index@(_Z20scanExclusiveShared2PjS_S_jj)
        /*0020*/ 	.word	0x0000000e


	//----- nvinfo : EIATTR_FRAME_SIZE
	.align		4
.L_5:
        /*0024*/ 	.byte	0x04, 0x11
        /*0026*/ 	.short	(.L_7 - .L_6)
	.align		4
.L_6:
        /*0028*/ 	.word	index@(_Z20scanExclusiveShared2PjS_S_jj)
        /*002c*/ 	.word	0x00000000


	//----- nvinfo : EIATTR_REGCOUNT
	.align		4
.L_7:
        /*0030*/ 	.byte	0x04, 0x2f
        /*0032*/ 	.short	(.L_9 - .L_8)
	.align		4
.L_8:
        /*0034*/ 	.word	index@(_Z13uniformUpdateP5uint4Pj)
        /*0038*/ 	.word	0x0000000e


	//----- nvinfo : EIATTR_FRAME_SIZE
	.align		4
.L_9:
        /*003c*/ 	.byte	0x04, 0x11
        /*003e*/ 	.short	(.L_11 - .L_10)
	.align		4
.L_10:
        /*0040*/ 	.word	index@(_Z13uniformUpdateP5uint4Pj)
        /*0044*/ 	.word	0x00000000


	//----- nvinfo : EIATTR_MIN_STACK_SIZE
	.align		4
.L_11:
        /*0048*/ 	.byte	0x04, 0x12
        /*004a*/ 	.short	(.L_13 - .L_12)
	.align		4
.L_12:
        /*004c*/ 	.word	index@(_Z13uniformUpdateP5uint4Pj)
        /*0050*/ 	.word	0x00000000


	//----- nvinfo : EIATTR_MIN_STACK_SIZE
	.align		4
.L_13:
        /*0054*/ 	.byte	0x04, 0x12
        /*0056*/ 	.short	(.L_15 - .L_14)
	.align		4
.L_14:
        /*0058*/ 	.word	index@(_Z20scanExclusiveShared2PjS_S_jj)
        /*005c*/ 	.word	0x00000000


	//----- nvinfo : EIATTR_MIN_STACK_SIZE
	.align		4
.L_15:
        /*0060*/ 	.byte	0x04, 0x12
        /*0062*/ 	.short	(.L_17 - .L_16)
	.align		4
.L_16:
        /*0064*/ 	.word	index@(_Z19scanExclusiveSharedP5uint4S0_j)
        /*0068*/ 	.word	0x00000000
.L_17:


//--------------------- .nv.compat                --------------------------
	.section	.nv.compat,"",@"SHT_CUDA_COMPAT_INFO"
	.align	4
        /*0000*/ 	.byte	0x02, 0x09, 0x00, 0x00, 0x02, 0x02, 0x01, 0x00, 0x02, 0x05, 0x05, 0x00, 0x03, 0x07, 0x01, 0x01
        /*0010*/ 	.byte	0x02, 0x03, 0x00, 0x00, 0x02, 0x06, 0x01, 0x00, 0x04, 0x0b, 0x08, 0x00, 0x09, 0x00, 0x00, 0x00
        /*0020*/ 	.byte	0x00, 0x00, 0x00, 0x00


//--------------------- .nv.info._Z13uniformUpdateP5uint4Pj --------------------------
	.section	.nv.info._Z13uniformUpdateP5uint4Pj,"",@"SHT_CUDA_INFO"
	.sectionflags	@""
	.align	4


	//----- nvinfo : EIATTR_CUDA_API_VERSION
	.align		4
        /*0000*/ 	.byte	0x04, 0x37
        /*0002*/ 	.short	(.L_19 - .L_18)
.L_18:
        /*0004*/ 	.word	0x00000082


	//----- nvinfo : EIATTR_KPARAM_INFO
	.align		4
.L_19:
        /*0008*/ 	.byte	0x04, 0x17
        /*000a*/ 	.short	(.L_21 - .L_20)
.L_20:
        /*000c*/ 	.word	0x00000000
        /*0010*/ 	.short	0x0001
        /*0012*/ 	.short	0x0008
        /*0014*/ 	.byte	0x00, 0xf0, 0x21, 0x00


	//----- nvinfo : EIATTR_KPARAM_INFO
	.align		4
.L_21:
        /*0018*/ 	.byte	0x04, 0x17
        /*001a*/ 	.short	(.L_23 - .L_22)
.L_22:
        /*001c*/ 	.word	0x00000000
        /*0020*/ 	.short	0x0000
        /*0022*/ 	.short	0x0000
        /*0024*/ 	.byte	0x00, 0xf0, 0x21, 0x00


	//----- nvinfo : EIATTR_SPARSE_MMA_MASK
	.align		4
.L_23:
        /*0028*/ 	.byte	0x03, 0x50
        /*002a*/ 	.short	0x0000


	//----- nvinfo : EIATTR_MAXREG_COUNT
	.align		4
        /*002c*/ 	.byte	0x03, 0x1b
        /*002e*/ 	.short	0x00ff


	//----- nvinfo : EIATTR_NUM_BARRIERS
	.align		4
        /*0030*/ 	.byte	0x02, 0x4c
        /*0032*/ 	.byte	0x01
	.zero		1


	//----- nvinfo : EIATTR_MERCURY_ISA_VERSION
	.align		4
        /*0034*/ 	.byte	0x03, 0x5f
        /*0036*/ 	.short	0x0101


	//----- nvinfo : EIATTR_VRC_CTA_INIT_COUNT
	.align		4
        /*0038*/ 	.byte	0x02, 0x4a
	.zero		1
	.zero		1


	//----- nvinfo : EIATTR_EXIT_INSTR_OFFSETS
	.align		4
        /*003c*/ 	.byte	0x04, 0x1c
        /*003e*/ 	.short	(.L_25 - .L_24)


	//   ....[0]....
.L_24:
        /*0040*/ 	.word	0x000001b0


	//----- nvinfo : EIATTR_CBANK_PARAM_SIZE
	.align		4
.L_25:
        /*0044*/ 	.byte	0x03, 0x19
        /*0046*/ 	.short	0x0010


	//----- nvinfo : EIATTR_PARAM_CBANK
	.align		4
        /*0048*/ 	.byte	0x04, 0x0a
        /*004a*/ 	.short	(.L_27 - .L_26)
	.align		4
.L_26:
        /*004c*/ 	.word	index@(.nv.constant0._Z13uniformUpdateP5uint4Pj)
        /*0050*/ 	.short	0x0380
        /*0052*/ 	.short	0x0010


	//----- nvinfo : EIATTR_SW_WAR
	.align		4
.L_27:
        /*0054*/ 	.byte	0x04, 0x36
        /*0056*/ 	.short	(.L_29 - .L_28)
.L_28:
        /*0058*/ 	.word	0x00000008
.L_29:


//--------------------- .nv.info._Z20scanExclusiveShared2PjS_S_jj --------------------------
	.section	.nv.info._Z20scanExclusiveShared2PjS_S_jj,"",@"SHT_CUDA_INFO"
	.sectionflags	@""
	.align	4


	//----- nvinfo : EIATTR_CUDA_API_VERSION
	.align		4
        /*0000*/ 	.byte	0x04, 0x37
        /*0002*/ 	.short	(.L_31 - .L_30)
.L_30:
        /*0004*/ 	.word	0x00000082


	//----- nvinfo : EIATTR_KPARAM_INFO
	.align		4
.L_31:
        /*0008*/ 	.byte	0x04, 0x17
        /*000a*/ 	.short	(.L_33 - .L_32)
.L_32:
        /*000c*/ 	.word	0x00000000
        /*0010*/ 	.short	0x0004
        /*0012*/ 	.short	0x001c
        /*0014*/ 	.byte	0x00, 0xf0, 0x11, 0x00


	//----- nvinfo : EIATTR_KPARAM_INFO
	.align		4
.L_33:
        /*0018*/ 	.byte	0x04, 0x17
        /*001a*/ 	.short	(.L_35 - .L_34)
.L_34:
        /*001c*/ 	.word	0x00000000
        /*0020*/ 	.short	0x0003
        /*0022*/ 	.short	0x0018
        /*0024*/ 	.byte	0x00, 0xf0, 0x11, 0x00


	//----- nvinfo : EIATTR_KPARAM_INFO
	.align		4
.L_35:
        /*0028*/ 	.byte	0x04, 0x17
        /*002a*/ 	.short	(.L_37 - .L_36)
.L_36:
        /*002c*/ 	.word	0x00000000
        /*0030*/ 	.short	0x0002
        /*0032*/ 	.short	0x0010
        /*0034*/ 	.byte	0x00, 0xf0, 0x21, 0x00


	//----- nvinfo : EIATTR_KPARAM_INFO
	.align		4
.L_37:
        /*0038*/ 	.byte	0x04, 0x17
        /*003a*/ 	.short	(.L_39 - .L_38)
.L_38:
        /*003c*/ 	.word	0x00000000
        /*0040*/ 	.short	0x0001
        /*0042*/ 	.short	0x0008
        /*0044*/ 	.byte	0x00, 0xf0, 0x21, 0x00


	//----- nvinfo : EIATTR_KPARAM_INFO
	.align		4
.L_39:
        /*0048*/ 	.byte	0x04, 0x17
        /*004a*/ 	.short	(.L_41 - .L_40)
.L_40:
        /*004c*/ 	.word	0x00000000
        /*0050*/ 	.short	0x0000
        /*0052*/ 	.short	0x0000
        /*0054*/ 	.byte	0x00, 0xf0, 0x21, 0x00


	//----- nvinfo : EIATTR_SPARSE_MMA_MASK
	.align		4
.L_41:
        /*0058*/ 	.byte	0x03, 0x50
        /*005a*/ 	.short	0x0000


	//----- nvinfo : EIATTR_MAXREG_COUNT
	.align		4
        /*005c*/ 	.byte	0x03, 0x1b
        /*005e*/ 	.short	0x00ff


	//----- nvinfo : EIATTR_NUM_BARRIERS
	.align		4
        /*0060*/ 	.byte	0x02, 0x4c
        /*0062*/ 	.byte	0x01
	.zero		1


	//----- nvinfo : EIATTR_MERCURY_ISA_VERSION
	.align		4
        /*0064*/ 	.byte	0x03, 0x5f
        /*0066*/ 	.short	0x0101


	//----- nvinfo : EIATTR_VRC_CTA_INIT_COUNT
	.align		4
        /*0068*/ 	.byte	0x02, 0x4a
	.zero		1
	.zero		1


	//----- nvinfo : EIATTR_EXIT_INSTR_OFFSETS
	.align		4
        /*006c*/ 	.byte	0x04, 0x1c
        /*006e*/ 	.short	(.L_43 - .L_42)


	//   ....[0]....
.L_42:
        /*0070*/ 	.word	0x00000710


	//   ....[1]....
        /*0074*/ 	.word	0x00000760


	//----- nvinfo : EIATTR_CRS_STACK_SIZE
	.align		4
.L_43:
        /*0078*/ 	.byte	0x04, 0x1e
        /*007a*/ 	.short	(.L_45 - .L_44)
.L_44:
        /*007c*/ 	.word	0x00000000


	//----- nvinfo : EIATTR_CBANK_PARAM_SIZE
	.align		4
.L_45:
        /*0080*/ 	.byte	0x03, 0x19
        /*0082*/ 	.short	0x0020


	//----- nvinfo : EIATTR_PARAM_CBANK
	.align		4
        /*0084*/ 	.byte	0x04, 0x0a
        /*0086*/ 	.short	(.L_47 - .L_46)
	.align		4
.L_46:
        /*0088*/ 	.word	index@(.nv.constant0._Z20scanExclusiveShared2PjS_S_jj)
        /*008c*/ 	.short	0x0380
        /*008e*/ 	.short	0x0020


	//----- nvinfo : EIATTR_SW_WAR
	.align		4
.L_47:
        /*0090*/ 	.byte	0x04, 0x36
        /*0092*/ 	.short	(.L_49 - .L_48)
.L_48:
        /*0094*/ 	.word	0x00000008
.L_49:


//--------------------- .nv.info._Z19scanExclusiveSharedP5uint4S0_j --------------------------
	.section	.nv.info._Z19scanExclusiveSharedP5uint4S0_j,"",@"SHT_CUDA_INFO"
	.sectionflags	@""
	.align	4


	//----- nvinfo : EIATTR_CUDA_API_VERSION
	.align		4
        /*0000*/ 	.byte	0x04, 0x37
        /*0002*/ 	.short	(.L_51 - .L_50)
.L_50:
        /*0004*/ 	.word	0x00000082


	//----- nvinfo : EIATTR_KPARAM_INFO
	.align		4
.L_51:
        /*0008*/ 	.byte	0x04, 0x17
        /*000a*/ 	.short	(.L_53 - .L_52)
.L_52:
        /*000c*/ 	.word	0x00000000
        /*0010*/ 	.short	0x0002
        /*0012*/ 	.short	0x0010
        /*0014*/ 	.byte	0x00, 0xf0, 0x11, 0x00


	//----- nvinfo : EIATTR_KPARAM_INFO
	.align		4
.L_53:
        /*0018*/ 	.byte	0x04, 0x17
        /*001a*/ 	.short	(.L_55 - .L_54)
.L_54:
        /*001c*/ 	.word	0x00000000
        /*0020*/ 	.short	0x0001
        /*0022*/ 	.short	0x0008
        /*0024*/ 	.byte	0x00, 0xf0, 0x21, 0x00


	//----- nvinfo : EIATTR_KPARAM_INFO
	.align		4
.L_55:
        /*0028*/ 	.byte	0x04, 0x17
        /*002a*/ 	.short	(.L_57 - .L_56)
.L_56:
        /*002c*/ 	.word	0x00000000
        /*0030*/ 	.short	0x0000
        /*0032*/ 	.short	0x0000
        /*0034*/ 	.byte	0x00, 0xf0, 0x21, 0x00


	//----- nvinfo : EIATTR_SPARSE_MMA_MASK
	.align		4
.L_57:
        /*0038*/ 	.byte	0x03, 0x50
        /*003a*/ 	.short	0x0000


	//----- nvinfo : EIATTR_MAXREG_COUNT
	.align		4
        /*003c*/ 	.byte	0x03, 0x1b
        /*003e*/ 	.short	0x00ff


	//----- nvinfo : EIATTR_NUM_BARRIERS
	.align		4
        /*0040*/ 	.byte	0x02, 0x4c
        /*0042*/ 	.byte	0x01
	.zero		1


	//----- nvinfo : EIATTR_MERCURY_ISA_VERSION
	.align		4
        /*0044*/ 	.byte	0x03, 0x5f
        /*0046*/ 	.short	0x0101


	//----- nvinfo : EIATTR_VRC_CTA_INIT_COUNT
	.align		4
        /*0048*/ 	.byte	0x02, 0x4a
	.zero		1
	.zero		1


	//----- nvinfo : EIATTR_EXIT_INSTR_OFFSETS
	.align		4
        /*004c*/ 	.byte	0x04, 0x1c
        /*004e*/ 	.short	(.L_59 - .L_58)


	//   ....[0]....
.L_58:
        /*0050*/ 	.word	0x00000700


	//----- nvinfo : EIATTR_CRS_STACK_SIZE
	.align		4
.L_59:
        /*0054*/ 	.byte	0x04, 0x1e
        /*0056*/ 	.short	(.L_61 - .L_60)
.L_60:
        /*0058*/ 	.word	0x00000000


	//----- nvinfo : EIATTR_CBANK_PARAM_SIZE
	.align		4
.L_61:
        /*005c*/ 	.byte	0x03, 0x19
        /*005e*/ 	.short	0x0014


	//----- nvinfo : EIATTR_PARAM_CBANK
	.align		4
        /*0060*/ 	.byte	0x04, 0x0a
        /*0062*/ 	.short	(.L_63 - .L_62)
	.align		4
.L_62:
        /*0064*/ 	.word	index@(.nv.constant0._Z19scanExclusiveSharedP5uint4S0_j)
        /*0068*/ 	.short	0x0380
        /*006a*/ 	.short	0x0014


	//----- nvinfo : EIATTR_SW_WAR
	.align		4
.L_63:
        /*006c*/ 	.byte	0x04, 0x36
        /*006e*/ 	.short	(.L_65 - .L_64)
.L_64:
        /*0070*/ 	.word	0x00000008
.L_65:


//--------------------- .nv.callgraph             --------------------------
	.section	.nv.callgraph,"",@"SHT_CUDA_CALLGRAPH"
	.align	4
	.sectionentsize	8
	.align		4
        /*0000*/ 	.word	0x00000000
	.align		4
        /*0004*/ 	.word	0xffffffff
	.align		4
        /*0008*/ 	.word	0x00000000
	.align		4
        /*000c*/ 	.word	0xfffffffe
	.align		4
        /*0010*/ 	.word	0x00000000
	.align		4
        /*0014*/ 	.word	0xfffffffd
	.align		4
        /*0018*/ 	.word	0x00000000
	.align		4
        /*001c*/ 	.word	0xfffffffc


//--------------------- .text._Z13uniformUpdateP5uint4Pj --------------------------
	.section	.text._Z13uniformUpdateP5uint4Pj,"ax",@progbits
	.align	128
.text._Z13uniformUpdateP5uint4Pj:
        .type           _Z13uniformUpdateP5uint4Pj,@function
        .size           _Z13uniformUpdateP5uint4Pj,(.L_x_24 - _Z13uniformUpdateP5uint4Pj)
        .other          _Z13uniformUpdateP5uint4Pj,@"STO_CUDA_ENTRY STV_DEFAULT"
_Z13uniformUpdateP5uint4Pj:
[----:B------:R-:W-:Y:S01]  /*0000*/  LDC R1, c[0x0][0x37c] ;  /* 0x0000df00ff017b82 */ /* 0x000fe20000000800 */
[----:B------:R-:W0:Y:S01]  /*0010*/  S2R R0, SR_TID.X ;  /* 0x0000000000007919 */ /* 0x000e220000002100 */
[----:B------:R-:W1:Y:S01]  /*0020*/  LDCU.64 UR8, c[0x0][0x358] ;  /* 0x00006b00ff0877ac */ /* 0x000e620008000a00 */
[----:B------:R-:W2:Y:S05]  /*0030*/  S2R R7, SR_CTAID.X ;  /* 0x0000000000077919 */ /* 0x000eaa0000002500 */
[----:B------:R-:W3:Y:S01]  /*0040*/  S2UR UR6, SR_CgaCtaId ;  /* 0x00000000000679c3 */ /* 0x000ee20000008800 */
[----:B------:R-:W4:Y:S07]  /*0050*/  LDCU UR5, c[0x0][0x360] ;  /* 0x00006c00ff0577ac */ /* 0x000f2e0008000800 */
[----:B------:R-:W5:Y:S01]  /*0060*/  LDC.64 R4, c[0x0][0x380] ;  /* 0x0000e000ff047b82 */ /* 0x000f620000000a00 */
[----:B0-----:R-:W-:-:S04]  /*0070*/  LOP3.LUT R0, R0, 0xffff, RZ, 0xc0, !PT ;  /* 0x0000ffff00007812 */ /* 0x001fc800078ec0ff */
[----:B------:R-:W-:Y:S02]  /*0080*/  ISETP.NE.U32.AND P0, PT, R0, RZ, PT ;  /* 0x000000ff0000720c */ /* 0x000fe40003f05070 */
[----:B--2---:R-:W-:-:S11]  /*0090*/  LOP3.LUT R7, R7, 0xffff, RZ, 0xc0, !PT ;  /* 0x0000ffff07077812 */ /* 0x004fd600078ec0ff */
[----:B------:R-:W0:Y:S02]  /*00a0*/  @!P0 LDC.64 R2, c[0x0][0x388] ;  /* 0x0000e200ff028b82 */ /* 0x000e240000000a00 */
[----:B0-----:R-:W-:-:S06]  /*00b0*/  @!P0 IMAD.WIDE.U32 R2, R7, 0x4, R2 ;  /* 0x0000000407028825 */ /* 0x001fcc00078e0002 */
[----:B-1----:R-:W2:Y:S01]  /*00c0*/  @!P0 LDG.E R2, desc[UR8][R2.64] ;  /* 0x0000000802028981 */ /* 0x002ea2000c1e1900 */
[----:B------:R-:W-:Y:S01]  /*00d0*/  UMOV UR4, 0x400 ;  /* 0x0000040000047882 */ /* 0x000fe20000000000 */
[----:B----4-:R-:W-:Y:S02]  /*00e0*/  ULOP3.LUT UR5, UR5, 0xffff, URZ, 0xc0, !UPT ;  /* 0x0000ffff05057892 */ /* 0x010fe4000f8ec0ff */
[----:B---3--:R-:W-:-:S04]  /*00f0*/  ULEA UR4, UR6, UR4, 0x18 ;  /* 0x0000000406047291 */ /* 0x008fc8000f8ec0ff */
[----:B------:R-:W-:-:S04]  /*0100*/  IMAD R7, R7, UR5, R0 ;  /* 0x0000000507077c24 */ /* 0x000fc8000f8e0200 */
[----:B-----5:R-:W-:Y:S01]  /*0110*/  IMAD.WIDE.U32 R4, R7, 0x10, R4 ;  /* 0x0000001007047825 */ /* 0x020fe200078e0004 */
[----:B--2---:R-:W-:Y:S01]  /*0120*/  @!P0 STS [UR4], R2 ;  /* 0x00000002ff008988 */ /* 0x004fe20008000804 */
[----:B------:R-:W-:Y:S06]  /*0130*/  BAR.SYNC.DEFER_BLOCKING 0x0 ;  /* 0x0000000000007b1d */ /* 0x000fec0000010000 */
[----:B------:R-:W2:Y:S04]  /*0140*/  LDG.E.128 R8, desc[UR8][R4.64] ;  /* 0x0000000804087981 */ /* 0x000ea8000c1e1d00 */
[----:B------:R-:W2:Y:S02]  /*0150*/  LDS R0, [UR4] ;  /* 0x00000004ff007984 */ /* 0x000ea40008000800 */
[C---:B--2---:R-:W-:Y:S01]  /*0160*/  IMAD.IADD R9, R0.reuse, 0x1, R9 ;  /* 0x0000000100097824 */ /* 0x044fe200078e0209 */
[C---:B------:R-:W-:Y:S01]  /*0170*/  IADD3 R11, PT, PT, R0.reuse, R11, RZ ;  /* 0x0000000b000b7210 */ /* 0x040fe20007ffe0ff */
[C---:B------:R-:W-:Y:S01]  /*0180*/  IMAD.IADD R10, R0.reuse, 0x1, R10 ;  /* 0x00000001000a7824 */ /* 0x040fe200078e020a */
[----:B------:R-:W-:-:S05]  /*0190*/  IADD3 R8, PT, PT, R0, R8, RZ ;  /* 0x0000000800087210 */ /* 0x000fca0007ffe0ff */
[----:B------:R-:W-:Y:S01]  /*01a0*/  STG.E.128 desc[UR8][R4.64], R8 ;  /* 0x0000000804007986 */ /* 0x000fe2000c101d08 */
[----:B------:R-:W-:Y:S05]  /*01b0*/  EXIT ;  /* 0x000000000000794d */ /* 0x000fea0003800000 */
.L_x_0:
[----:B------:R-:W-:-:S00]  /*01c0*/  BRA `(.L_x_0) ;  /* 0xfffffffc00fc7947 */ /* 0x000fc0000383ffff */
[----:B------:R-:W-:-:S00]  /*01d0*/  NOP ;  /* 0x0000000000007918 */ /* 0x000fc00000000000 */
        /* <DEDUP_REMOVED lines=10> */
.L_x_24:


//--------------------- .text._Z20scanExclusiveShared2PjS_S_jj --------------------------
	.section	.text._Z20scanExclusiveShared2PjS_S_jj,"ax",@progbits
	.align	128
.text._Z20scanExclusiveShared2PjS_S_jj:
        .type           _Z20scanExclusiveShared2PjS_S_jj,@function
        .size           _Z20scanExclusiveShared2PjS_S_jj,(.L_x_25 - _Z20scanExclusiveShared2PjS_S_jj)
        .other          _Z20scanExclusiveShared2PjS_S_jj,@"STO_CUDA_ENTRY STV_DEFAULT"
_Z20scanExclusiveShared2PjS_S_jj:
[----:B------:R-:W-:Y:S01]  /*0000*/  LDC R1, c[0x0][0x37c] ;  /* 0x0000df00ff017b82 */ /* 0x000fe20000000800 */
[----:B------:R-:W0:Y:S07]  /*0010*/  S2R R2, SR_TID.X ;  /* 0x0000000000027919 */ /* 0x000e2e0000002100 */
[----:B------:R-:W1:Y:S01]  /*0020*/  S2UR UR4, SR_CTAID.X ;  /* 0x00000000000479c3 */ /* 0x000e620000002500 */
[----:B------:R-:W2:Y:S01]  /*0030*/  LDCU UR5, c[0x0][0x398] ;  /* 0x00007300ff0577ac */ /* 0x000ea20008000800 */
[----:B------:R-:W-:Y:S01]  /*0040*/  BSSY.RECONVERGENT B0, `(.L_x_1) ;  /* 0x0000013000007945 */ /* 0x000fe20003800200 */
[----:B------:R-:W3:Y:S05]  /*0050*/  LDCU.64 UR8, c[0x0][0x358] ;  /* 0x00006b00ff0877ac */ /* 0x000eea0008000a00 */
[----:B------:R-:W4:Y:S01]  /*0060*/  LDC R3, c[0x0][0x360] ;  /* 0x0000d800ff037b82 */ /* 0x000f220000000800 */
[----:B-1----:R-:W-:Y:S01]  /*0070*/  ULOP3.LUT UR4, UR4, 0xffff, URZ, 0xc0, !UPT ;  /* 0x0000ffff04047892 */ /* 0x002fe2000f8ec0ff */
[----:B0-----:R-:W-:-:S02]  /*0080*/  LOP3.LUT R2, R2, 0xffff, RZ, 0xc0, !PT ;  /* 0x0000ffff02027812 */ /* 0x001fc400078ec0ff */
[----:B----4-:R-:W-:-:S05]  /*0090*/  LOP3.LUT R3, R3, 0xffff, RZ, 0xc0, !PT ;  /* 0x0000ffff03037812 */ /* 0x010fca00078ec0ff */
[----:B------:R-:W-:-:S05]  /*00a0*/  IMAD R0, R3, UR4, R2 ;  /* 0x0000000403007c24 */ /* 0x000fca000f8e0202 */
[----:B--2---:R-:W-:-:S13]  /*00b0*/  ISETP.GE.U32.AND P0, PT, R0, UR5, PT ;  /* 0x0000000500007c0c */ /* 0x004fda000bf06070 */
[----:B---3--:R-:W-:Y:S05]  /*00c0*/  @P0 BRA `(.L_x_2) ;  /* 0x0000000000240947 */ /* 0x008fea0003800000 */
[----:B------:R-:W0:Y:S01]  /*00d0*/  LDC.64 R4, c[0x0][0x388] ;  /* 0x0000e200ff047b82 */ /* 0x000e220000000a00 */
[----:B------:R-:W-:-:S07]  /*00e0*/  IMAD.SHL.U32 R3, R0, 0x400, RZ ;  /* 0x0000040000037824 */ /* 0x000fce00078e00ff */
[----:B------:R-:W1:Y:S01]  /*00f0*/  LDC.64 R6, c[0x0][0x390] ;  /* 0x0000e400ff067b82 */ /* 0x000e620000000a00 */
[----:B0-----:R-:W-:-:S06]  /*0100*/  IMAD.WIDE.U32 R4, R3, 0x4, R4 ;  /* 0x0000000403047825 */ /* 0x001fcc00078e0004 */
[----:B------:R-:W2:Y:S01]  /*0110*/  LDG.E R4, desc[UR8][R4.64+0xffc] ;  /* 0x000ffc0804047981 */ /* 0x000ea2000c1e1900 */
[----:B-1----:R-:W-:-:S06]  /*0120*/  IMAD.WIDE.U32 R6, R3, 0x4, R6 ;  /* 0x0000000403067825 */ /* 0x002fcc00078e0006 */
[----:B------:R-:W2:Y:S02]  /*0130*/  LDG.E R7, desc[UR8][R6.64+0xffc] ;  /* 0x000ffc0806077981 */ /* 0x000ea4000c1e1900 */
[----:B--2---:R-:W-:Y:S01]  /*0140*/  IMAD.IADD R3, R4, 0x1, R7 ;  /* 0x0000000104037824 */ /* 0x004fe200078e0207 */
[----:B------:R-:W-:Y:S06]  /*0150*/  BRA `(.L_x_3) ;  /* 0x0000000000047947 */ /* 0x000fec0003800000 */
.L_x_2:
[----:B------:R-:W-:-:S07]  /*0160*/  IMAD.MOV.U32 R3, RZ, RZ, RZ ;  /* 0x000000ffff037224 */ /* 0x000fce00078e00ff */
.L_x_3:
[----:B------:R-:W-:Y:S05]  /*0170*/  BSYNC.RECONVERGENT B0 ;  /* 0x0000000000007941 */ /* 0x000fea0003800200 */
.L_x_1:
[----:B------:R-:W0:Y:S01]  /*0180*/  LDCU UR7, c[0x0][0x39c] ;  /* 0x00007380ff0777ac */ /* 0x000e220008000800 */
[----:B------:R-:W-:Y:S01]  /*0190*/  PRMT R11, R2, 0x7210, RZ ;  /* 0x00007210020b7816 */ /* 0x000fe200000000ff */
[----:B0-----:R-:W-:-:S09]  /*01a0*/  UISETP.GT.U32.AND UP0, UPT, UR7, 0x20, UPT ;  /* 0x000000200700788c */ /* 0x001fd2000bf04070 */
[----:B------:R-:W-:Y:S05]  /*01b0*/  BRA.U !UP0, `(.L_x_4) ;  /* 0x0000000108f47547 */ /* 0x000fea000b800000 */
[----:B------:R-:W0:Y:S01]  /*01c0*/  S2UR UR5, SR_CgaCtaId ;  /* 0x00000000000579c3 */ /* 0x000e220000008800 */
[----:B------:R-:W-:Y:S01]  /*01d0*/  LOP3.LUT R4, R2, 0x1f, RZ, 0xc0, !PT ;  /* 0x0000001f02047812 */ /* 0x000fe200078ec0ff */
[----:B------:R-:W-:Y:S01]  /*01e0*/  UMOV UR4, 0x400 ;  /* 0x0000040000047882 */ /* 0x000fe20000000000 */
[----:B------:R-:W-:-:S03]  /*01f0*/  IMAD.MOV.U32 R10, RZ, RZ, 0x1 ;  /* 0x00000001ff0a7424 */ /* 0x000fc600078e00ff */
[----:B------:R-:W-:-:S04]  /*0200*/  IMAD R5, R11, 0x2, -R4 ;  /* 0x000000020b057824 */ /* 0x000fc800078e0a04 */
[----:B------:R-:W-:Y:S01]  /*0210*/  VIADD R7, R5, 0x20 ;  /* 0x0000002005077836 */ /* 0x000fe20000000000 */
[----:B0-----:R-:W-:-:S06]  /*0220*/  ULEA UR4, UR5, UR4, 0x18 ;  /* 0x0000000405047291 */ /* 0x001fcc000f8ec0ff */
[----:B------:R-:W-:Y:S02]  /*0230*/  LEA R6, R5, UR4, 0x2 ;  /* 0x0000000405067c11 */ /* 0x000fe4000f8e10ff */
[----:B------:R-:W-:-:S03]  /*0240*/  LEA R8, R7, UR4, 0x2 ;  /* 0x0000000407087c11 */ /* 0x000fc6000f8e10ff */
[----:B------:R0:W-:Y:S04]  /*0250*/  STS [R6], RZ ;  /* 0x000000ff06007388 */ /* 0x0001e80000000800 */
[----:B------:R0:W-:Y:S02]  /*0260*/  STS [R8], R3 ;  /* 0x0000000308007388 */ /* 0x0001e40000000800 */
.L_x_5:
[----:B0-----:R-:W-:Y:S01]  /*0270*/  IADD3 R6, PT, PT, R5, 0x20, -R10 ;  /* 0x0000002005067810 */ /* 0x001fe20007ffe80a */
[----:B------:R-:W-:-:S03]  /*0280*/  IMAD.SHL.U32 R10, R10, 0x2, RZ ;  /* 0x000000020a0a7824 */ /* 0x000fc600078e00ff */
[----:B------:R-:W-:Y:S02]  /*0290*/  LEA R7, R6, UR4, 0x2 ;  /* 0x0000000406077c11 */ /* 0x000fe4000f8e10ff */
[----:B------:R-:W-:Y:S01]  /*02a0*/  LDS R6, [R8] ;  /* 0x0000000008067984 */ /* 0x000fe20000000800 */
[----:B------:R-:W-:-:S03]  /*02b0*/  ISETP.GE.U32.AND P1, PT, R10, 0x20, PT ;  /* 0x000000200a00780c */ /* 0x000fc60003f26070 */
[----:B------:R-:W0:Y:S02]  /*02c0*/  LDS R7, [R7] ;  /* 0x0000000007077984 */ /* 0x000e240000000800 */
[----:B01----:R-:W-:-:S05]  /*02d0*/  IMAD.IADD R9, R6, 0x1, R7 ;  /* 0x0000000106097824 */ /* 0x003fca00078e0207 */
[----:B------:R1:W-:Y:S03]  /*02e0*/  STS [R8], R9 ;  /* 0x0000000908007388 */ /* 0x0003e60000000800 */
[----:B------:R-:W-:Y:S05]  /*02f0*/  @!P1 BRA `(.L_x_5) ;  /* 0xfffffffc00dc9947 */ /* 0x000fea000383ffff */
[----:B-1----:R-:W0:Y:S01]  /*0300*/  LDS R8, [R8] ;  /* 0x0000000008087984 */ /* 0x002e220000000800 */
[----:B------:R-:W-:Y:S01]  /*0310*/  BAR.SYNC.DEFER_BLOCKING 0x0 ;  /* 0x0000000000007b1d */ /* 0x000fe20000010000 */
[----:B------:R-:W-:Y:S02]  /*0320*/  ISETP.NE.U32.AND P1, PT, R4, 0x1f, PT ;  /* 0x0000001f0400780c */ /* 0x000fe40003f25070 */
[----:B------:R-:W-:-:S03]  /*0330*/  SHF.R.U32.HI R4, RZ, 0x5, R2 ;  /* 0x00000005ff047819 */ /* 0x000fc60000011602 */
[----:B------:R-:W-:Y:S01]  /*0340*/  BSSY.RECONVERGENT B0, `(.L_x_6) ;  /* 0x0000020000007945 */ /* 0x000fe20003800200 */
[----:B------:R-:W-:-:S07]  /*0350*/  LEA R5, R4, UR4, 0x2 ;  /* 0x0000000404057c11 */ /* 0x000fce000f8e10ff */
[----:B0-----:R0:W-:Y:S01]  /*0360*/  @!P1 STS [R5], R8 ;  /* 0x0000000805009388 */ /* 0x0011e20000000800 */
[----:B------:R-:W-:Y:S01]  /*0370*/  BAR.SYNC.DEFER_BLOCKING 0x0 ;  /* 0x0000000000007b1d */ /* 0x000fe20000010000 */
[----:B------:R-:W-:-:S13]  /*0380*/  ISETP.GT.U32.AND P1, PT, R2, 0x7, PT ;  /* 0x000000070200780c */ /* 0x000fda0003f24070 */
[----:B0-----:R-:W-:Y:S05]  /*0390*/  @P1 BRA `(.L_x_7) ;  /* 0x0000000000681947 */ /* 0x001fea0003800000 */
[----:B------:R-:W-:Y:S01]  /*03a0*/  LEA R4, R2, UR4, 0x2 ;  /* 0x0000000402047c11 */ /* 0x000fe2000f8e10ff */
[----:B------:R-:W-:-:S04]  /*03b0*/  USHF.R.U32.HI UR5, URZ, 0x5, UR7 ;  /* 0x00000005ff057899 */ /* 0x000fc80008011607 */
[----:B------:R-:W0:Y:S01]  /*03c0*/  LDS R6, [R4] ;  /* 0x0000000004067984 */ /* 0x000e220000000800 */
[----:B------:R-:W-:Y:S02]  /*03d0*/  UIADD3 UR6, UPT, UPT, UR5, -0x1, URZ ;  /* 0xffffffff05067890 */ /* 0x000fe4000fffe0ff */
[----:B------:R-:W-:-:S04]  /*03e0*/  UISETP.GT.U32.AND UP0, UPT, UR5, 0x1, UPT ;  /* 0x000000010500788c */ /* 0x000fc8000bf04070 */
[----:B------:R-:W-:-:S05]  /*03f0*/  LOP3.LUT R2, R2, UR6, RZ, 0xc0, !PT ;  /* 0x0000000602027c12 */ /* 0x000fca000f8ec0ff */
[----:B------:R-:W-:-:S04]  /*0400*/  IMAD R2, R11, 0x2, -R2 ;  /* 0x000000020b027824 */ /* 0x000fc800078e0a02 */
[C---:B------:R-:W-:Y:S01]  /*0410*/  VIADD R7, R2.reuse, UR5 ;  /* 0x0000000502077c36 */ /* 0x040fe20008000000 */
[----:B------:R-:W-:-:S04]  /*0420*/  LEA R2, R2, UR4, 0x2 ;  /* 0x0000000402027c11 */ /* 0x000fc8000f8e10ff */
[----:B------:R-:W-:Y:S01]  /*0430*/  LEA R9, R7, UR4, 0x2 ;  /* 0x0000000407097c11 */ /* 0x000fe2000f8e10ff */
[----:B------:R1:W-:Y:S04]  /*0440*/  STS [R2], RZ ;  /* 0x000000ff02007388 */ /* 0x0003e80000000800 */
[----:B0-----:R1:W-:Y:S01]  /*0450*/  STS [R9], R6 ;  /* 0x0000000609007388 */ /* 0x0013e20000000800 */
[----:B------:R-:W-:Y:S05]  /*0460*/  BRA.U !UP0, `(.L_x_8) ;  /* 0x0000000108287547 */ /* 0x000fea000b800000 */
[----:B------:R-:W-:-:S05]  /*0470*/  UMOV UR6, 0x1 ;  /* 0x0000000100067882 */ /* 0x000fca0000000000 */
.L_x_9:
[----:B01----:R-:W-:Y:S01]  /*0480*/  VIADD R2, R7, -UR6 ;  /* 0x8000000607027c36 */ /* 0x003fe20008000000 */
[----:B------:R-:W-:-:S04]  /*0490*/  USHF.L.U32 UR6, UR6, 0x1, URZ ;  /* 0x0000000106067899 */ /* 0x000fc800080006ff */
[----:B------:R-:W-:Y:S01]  /*04a0*/  LEA R10, R2, UR4, 0x2 ;  /* 0x00000004020a7c11 */ /* 0x000fe2000f8e10ff */
[----:B------:R-:W-:Y:S01]  /*04b0*/  UISETP.GT.U32.AND UP0, UPT, UR5, UR6, UPT ;  /* 0x000000060500728c */ /* 0x000fe2000bf04070 */
[----:B------:R-:W-:Y:S04]  /*04c0*/  LDS R2, [R9] ;  /* 0x0000000009027984 */ /* 0x000fe80000000800 */
[----:B------:R-:W0:Y:S02]  /*04d0*/  LDS R11, [R10] ;  /* 0x000000000a0b7984 */ /* 0x000e240000000800 */
[----:B0-----:R-:W-:-:S05]  /*04e0*/  IMAD.IADD R2, R2, 0x1, R11 ;  /* 0x0000000102027824 */ /* 0x001fca00078e020b */
[----:B------:R0:W-:Y:S01]  /*04f0*/  STS [R9], R2 ;  /* 0x0000000209007388 */ /* 0x0001e20000000800 */
[----:B------:R-:W-:Y:S05]  /*0500*/  BRA.U UP0, `(.L_x_9) ;  /* 0xfffffffd00dc7547 */ /* 0x000fea000b83ffff */
.L_x_8:
[----:B01----:R-:W0:Y:S02]  /*0510*/  LDS R9, [R9] ;  /* 0x0000000009097984 */ /* 0x003e240000000800 */
[----:B0-----:R-:W-:-:S05]  /*0520*/  IMAD.IADD R7, R9, 0x1, -R6 ;  /* 0x0000000109077824 */ /* 0x001fca00078e0a06 */
[----:B------:R0:W-:Y:S02]  /*0530*/  STS [R4], R7 ;  /* 0x0000000704007388 */ /* 0x0001e40000000800 */
.L_x_7:
[----:B------:R-:W-:Y:S05]  /*0540*/  BSYNC.RECONVERGENT B0 ;  /* 0x0000000000007941 */ /* 0x000fea0003800200 */
.L_x_6:
[----:B------:R-:W-:Y:S06]  /*0550*/  BAR.SYNC.DEFER_BLOCKING 0x0 ;  /* 0x0000000000007b1d */ /* 0x000fec0000010000 */
[----:B------:R-:W1:Y:S02]  /*0560*/  LDS R5, [R5] ;  /* 0x0000000005057984 */ /* 0x000e640000000800 */
[----:B-1----:R-:W-:Y:S01]  /*0570*/  IMAD.IADD R8, R8, 0x1, R5 ;  /* 0x0000000108087824 */ /* 0x002fe200078e0205 */
[----:B------:R-:W-:Y:S06]  /*0580*/  BRA `(.L_x_10) ;  /* 0x0000000000607947 */ /* 0x000fec0003800000 */
.L_x_4:
[----:B------:R-:W0:Y:S01]  /*0590*/  S2UR UR5, SR_CgaCtaId ;  /* 0x00000000000579c3 */ /* 0x000e220000008800 */
[----:B------:R-:W-:Y:S02]  /*05a0*/  UIADD3 UR4, UPT, UPT, UR7, -0x1, URZ ;  /* 0xffffffff07047890 */ /* 0x000fe4000fffe0ff */
[----:B------:R-:W-:-:S04]  /*05b0*/  UISETP.GT.U32.AND UP0, UPT, UR7, 0x1, UPT ;  /* 0x000000010700788c */ /* 0x000fc8000bf04070 */
[----:B------:R-:W-:Y:S01]  /*05c0*/  LOP3.LUT R2, R2, UR4, RZ, 0xc0, !PT ;  /* 0x0000000402027c12 */ /* 0x000fe2000f8ec0ff */
[----:B------:R-:W-:-:S04]  /*05d0*/  UMOV UR4, 0x400 ;  /* 0x0000040000047882 */ /* 0x000fc80000000000 */
[----:B------:R-:W-:-:S04]  /*05e0*/  IMAD R2, R11, 0x2, -R2 ;  /* 0x000000020b027824 */ /* 0x000fc800078e0a02 */
[----:B------:R-:W-:Y:S01]  /*05f0*/  VIADD R6, R2, UR7 ;  /* 0x0000000702067c36 */ /* 0x000fe20008000000 */
[----:B0-----:R-:W-:-:S06]  /*0600*/  ULEA UR4, UR5, UR4, 0x18 ;  /* 0x0000000405047291 */ /* 0x001fcc000f8ec0ff */
[----:B------:R-:W-:Y:S02]  /*0610*/  LEA R2, R2, UR4, 0x2 ;  /* 0x0000000402027c11 */ /* 0x000fe4000f8e10ff */
[----:B------:R-:W-:-:S03]  /*0620*/  LEA R8, R6, UR4, 0x2 ;  /* 0x0000000406087c11 */ /* 0x000fc6000f8e10ff */
[----:B------:R0:W-:Y:S04]  /*0630*/  STS [R2], RZ ;  /* 0x000000ff02007388 */ /* 0x0001e80000000800 */
[----:B------:R0:W-:Y:S01]  /*0640*/  STS [R8], R3 ;  /* 0x0000000308007388 */ /* 0x0001e20000000800 */
[----:B------:R-:W-:Y:S05]  /*0650*/  BRA.U !UP0, `(.L_x_11) ;  /* 0x0000000108287547 */ /* 0x000fea000b800000 */
[----:B------:R-:W-:-:S05]  /*0660*/  UMOV UR5, 0x1 ;  /* 0x0000000100057882 */ /* 0x000fca0000000000 */
.L_x_12:
[----:B0-----:R-:W-:Y:S01]  /*0670*/  VIADD R2, R6, -UR5 ;  /* 0x8000000506027c36 */ /* 0x001fe20008000000 */
[----:B------:R-:W-:-:S04]  /*0680*/  USHF.L.U32 UR5, UR5, 0x1, URZ ;  /* 0x0000000105057899 */ /* 0x000fc800080006ff */
[----:B------:R-:W-:Y:S01]  /*0690*/  LEA R4, R2, UR4, 0x2 ;  /* 0x0000000402047c11 */ /* 0x000fe2000f8e10ff */
[----:B------:R-:W-:Y:S01]  /*06a0*/  UISETP.GE.U32.AND UP0, UPT, UR5, UR7, UPT ;  /* 0x000000070500728c */ /* 0x000fe2000bf06070 */
[----:B------:R-:W-:Y:S04]  /*06b0*/  LDS R2, [R8] ;  /* 0x0000000008027984 */ /* 0x000fe80000000800 */
[----:B-1----:R-:W0:Y:S02]  /*06c0*/  LDS R5, [R4] ;  /* 0x0000000004057984 */ /* 0x002e240000000800 */
[----:B0-----:R-:W-:-:S05]  /*06d0*/  IMAD.IADD R5, R2, 0x1, R5 ;  /* 0x0000000102057824 */ /* 0x001fca00078e0205 */
[----:B------:R1:W-:Y:S01]  /*06e0*/  STS [R8], R5 ;  /* 0x0000000508007388 */ /* 0x0003e20000000800 */
[----:B------:R-:W-:Y:S05]  /*06f0*/  BRA.U !UP0, `(.L_x_12) ;  /* 0xfffffffd08dc7547 */ /* 0x000fea000b83ffff */
.L_x_11:
[----:B01----:R-:W0:Y:S02]  /*0700*/  LDS R8, [R8] ;  /* 0x0000000008087984 */ /* 0x003e240000000800 */
.L_x_10:
[----:B------:R-:W-:Y:S05]  /*0710*/  @P0 EXIT ;  /* 0x000000000000094d */ /* 0x000fea0003800000 */
[----:B0-----:R-:W0:Y:S01]  /*0720*/  LDC.64 R4, c[0x0][0x380] ;  /* 0x0000e000ff047b82 */ /* 0x001e220000000a00 */
[----:B------:R-:W-:Y:S02]  /*0730*/  IMAD.IADD R7, R8, 0x1, -R3 ;  /* 0x0000000108077824 */ /* 0x000fe400078e0a03 */
[----:B0-----:R-:W-:-:S05]  /*0740*/  IMAD.WIDE.U32 R2, R0, 0x4, R4 ;  /* 0x0000000400027825 */ /* 0x001fca00078e0004 */
[----:B------:R-:W-:Y:S01]  /*0750*/  STG.E desc[UR8][R2.64], R7 ;  /* 0x0000000702007986 */ /* 0x000fe2000c101908 */
[----:B------:R-:W-:Y:S05]  /*0760*/  EXIT ;  /* 0x000000000000794d */ /* 0x000fea0003800000 */
.L_x_13:
        /* <DEDUP_REMOVED lines=9> */
.L_x_25:


//--------------------- .text._Z19scanExclusiveSharedP5uint4S0_j --------------------------
	.section	.text._Z19scanExclusiveSharedP5uint4S0_j,"ax",@progbits
	.align	128
.text._Z19scanExclusiveSharedP5uint4S0_j:
        .type           _Z19scanExclusiveSharedP5uint4S0_j,@function
        .size           _Z19scanExclusiveSharedP5uint4S0_j,(.L_x_26 - _Z19scanExclusiveSharedP5uint4S0_j)
        .other          _Z19scanExclusiveSharedP5uint4S0_j,@"STO_CUDA_ENTRY STV_DEFAULT"
_Z19scanExclusiveSharedP5uint4S0_j:
[----:B------:R-:W-:Y:S01]  /*0000*/  LDC R1, c[0x0][0x37c] ;  /* 0x0000df00ff017b82 */ /* 0x000fe20000000800 */
[----:B------:R-:W0:Y:S07]  /*0010*/  S2R R8, SR_TID.X ;  /* 0x0000000000087919 */ /* 0x000e2e0000002100 */
[----:B------:R-:W1:Y:S01]  /*0020*/  S2UR UR4, SR_CTAID.X ;  /* 0x00000000000479c3 */ /* 0x000e620000002500 */
[----:B------:R-:W2:Y:S01]  /*0030*/  LDCU.64 UR8, c[0x0][0x358] ;  /* 0x00006b00ff0877ac */ /* 0x000ea20008000a00 */
[----:B------:R-:W3:Y:S06]  /*0040*/  LDCU UR7, c[0x0][0x390] ;  /* 0x00007200ff0777ac */ /* 0x000eec0008000800 */
[----:B------:R-:W4:Y:S08]  /*0050*/  LDC R3, c[0x0][0x360] ;  /* 0x0000d800ff037b82 */ /* 0x000f300000000800 */
[----:B------:R-:W5:Y:S01]  /*0060*/  LDC.64 R4, c[0x0][0x388] ;  /* 0x0000e200ff047b82 */ /* 0x000f620000000a00 */
[----:B-1----:R-:W-:Y:S01]  /*0070*/  ULOP3.LUT UR4, UR4, 0xffff, URZ, 0xc0, !UPT ;  /* 0x0000ffff04047892 */ /* 0x002fe2000f8ec0ff */
[----:B0-----:R-:W-:-:S02]  /*0080*/  LOP3.LUT R8, R8, 0xffff, RZ, 0xc0, !PT ;  /* 0x0000ffff08087812 */ /* 0x001fc400078ec0ff */
[----:B----4-:R-:W-:-:S05]  /*0090*/  LOP3.LUT R3, R3, 0xffff, RZ, 0xc0, !PT ;  /* 0x0000ffff03037812 */ /* 0x010fca00078ec0ff */
[----:B------:R-:W-:-:S04]  /*00a0*/  IMAD R0, R3, UR4, R8 ;  /* 0x0000000403007c24 */ /* 0x000fc8000f8e0208 */
[----:B-----5:R-:W-:-:S06]  /*00b0*/  IMAD.WIDE.U32 R4, R0, 0x10, R4 ;  /* 0x0000001000047825 */ /* 0x020fcc00078e0004 */
[----:B--2---:R-:W2:Y:S01]  /*00c0*/  LDG.E.128 R4, desc[UR8][R4.64] ;  /* 0x0000000804047981 */ /* 0x004ea2000c1e1d00 */
[----:B---3--:R-:W-:Y:S01]  /*00d0*/  USHF.R.U32.HI UR6, URZ, 0x2, UR7 ;  /* 0x00000002ff067899 */ /* 0x008fe20008011607 */
[----:B------:R-:W-:-:S03]  /*00e0*/  PRMT R17, R8, 0x7210, RZ ;  /* 0x0000721008117816 */ /* 0x000fc600000000ff */
[----:B------:R-:W-:Y:S01]  /*00f0*/  UISETP.GT.U32.AND UP0, UPT, UR6, 0x20, UPT ;  /* 0x000000200600788c */ /* 0x000fe2000bf04070 */
[----:B--2---:R-:W-:-:S04]  /*0100*/  IMAD.IADD R9, R4, 0x1, R5 ;  /* 0x0000000104097824 */ /* 0x004fc800078e0205 */
[----:B------:R-:W-:-:S04]  /*0110*/  IMAD.IADD R3, R6, 0x1, R9 ;  /* 0x0000000106037824 */ /* 0x000fc800078e0209 */
[----:B------:R-:W-:Y:S01]  /*0120*/  IMAD.IADD R2, R7, 0x1, R3 ;  /* 0x0000000107027824 */ /* 0x000fe200078e0203 */
[----:B------:R-:W-:Y:S06]  /*0130*/  BRA.U !UP0, `(.L_x_14) ;  /* 0x0000000108f47547 */ /* 0x000fec000b800000 */
        /* <DEDUP_REMOVED lines=11> */
.L_x_15:
        /* <DEDUP_REMOVED lines=33> */
.L_x_19:
[----:B-1----:R-:W-:Y:S01]  /*0400*/  VIADD R8, R12, -UR6 ;  /* 0x800000060c087c36 */ /* 0x002fe20008000000 */
[----:B------:R-:W-:-:S04]  /*0410*/  USHF.L.U32 UR6, UR6, 0x1, URZ ;  /* 0x0000000106067899 */ /* 0x000fc800080006ff */
[----:B------:R-:W-:Y:S01]  /*0420*/  LEA R15, R8, UR4, 0x2 ;  /* 0x00000004080f7c11 */ /* 0x000fe2000f8e10ff */
[----:B------:R-:W-:Y:S01]  /*0430*/  UISETP.GT.U32.AND UP0, UPT, UR5, UR6, UPT ;  /* 0x000000060500728c */ /* 0x000fe2000bf04070 */
[----:B------:R-:W-:Y:S04]  /*0440*/  LDS R8, [R14] ;  /* 0x000000000e087984 */ /* 0x000fe80000000800 */
[----:B0-----:R-:W0:Y:S02]  /*0450*/  LDS R15, [R15] ;  /* 0x000000000f0f7984 */ /* 0x001e240000000800 */
[----:B0-----:R-:W-:-:S05]  /*0460*/  IMAD.IADD R17, R8, 0x1, R15 ;  /* 0x0000000108117824 */ /* 0x001fca00078e020f */
[----:B------:R0:W-:Y:S01]  /*0470*/  STS [R14], R17 ;  /* 0x000000110e007388 */ /* 0x0001e20000000800 */
[----:B------:R-:W-:Y:S05]  /*0480*/  BRA.U UP0, `(.L_x_19) ;  /* 0xfffffffd00dc7547 */ /* 0x000fea000b83ffff */
.L_x_18:
[----:B01----:R-:W0:Y:S02]  /*0490*/  LDS R14, [R14] ;  /* 0x000000000e0e7984 */ /* 0x003e240000000800 */
[----:B0-----:R-:W-:-:S05]  /*04a0*/  IMAD.IADD R11, R14, 0x1, -R11 ;  /* 0x000000010e0b7824 */ /* 0x001fca00078e0a0b */
[----:B------:R0:W-:Y:S02]  /*04b0*/  STS [R10], R11 ;  /* 0x0000000b0a007388 */ /* 0x0001e40000000800 */
.L_x_17:
[----:B------:R-:W-:Y:S05]  /*04c0*/  BSYNC.RECONVERGENT B0 ;  /* 0x0000000000007941 */ /* 0x000fea0003800200 */
.L_x_16:
[----:B------:R-:W-:Y:S06]  /*04d0*/  BAR.SYNC.DEFER_BLOCKING 0x0 ;  /* 0x0000000000007b1d */ /* 0x000fec0000010000 */
[----:B------:R-:W1:Y:S02]  /*04e0*/  LDS R4, [R4] ;  /* 0x0000000004047984 */ /* 0x000e640000000800 */
[----:B-1----:R-:W-:Y:S01]  /*04f0*/  IMAD.IADD R13, R13, 0x1, R4 ;  /* 0x000000010d0d7824 */ /* 0x002fe200078e0204 */
[----:B------:R-:W-:Y:S06]  /*0500*/  BRA `(.L_x_20) ;  /* 0x0000000000607947 */ /* 0x000fec0003800000 */
.L_x_14:
        /* <DEDUP_REMOVED lines=14> */
.L_x_22:
[----:B-1----:R-:W-:Y:S01]  /*05f0*/  VIADD R4, R10, -UR5 ;  /* 0x800000050a047c36 */ /* 0x002fe20008000000 */
[----:B------:R-:W-:-:S04]  /*0600*/  USHF.L.U32 UR5, UR5, 0x1, URZ ;  /* 0x0000000105057899 */ /* 0x000fc800080006ff */
[----:B0-----:R-:W-:Y:S01]  /*0610*/  LEA R8, R4, UR4, 0x2 ;  /* 0x0000000404087c11 */ /* 0x001fe2000f8e10ff */
[----:B------:R-:W-:Y:S01]  /*0620*/  UISETP.GT.U32.AND UP0, UPT, UR6, UR5, UPT ;  /* 0x000000050600728c */ /* 0x000fe2000bf04070 */
[----:B------:R-:W-:Y:S04]  /*0630*/  LDS R4, [R13] ;  /* 0x000000000d047984 */ /* 0x000fe80000000800 */
[----:B------:R-:W0:Y:S02]  /*0640*/  LDS R11, [R8] ;  /* 0x00000000080b7984 */ /* 0x000e240000000800 */
[----:B0-----:R-:W-:-:S05]  /*0650*/  IMAD.IADD R4, R4, 0x1, R11 ;  /* 0x0000000104047824 */ /* 0x001fca00078e020b */
[----:B------:R1:W-:Y:S01]  /*0660*/  STS [R13], R4 ;  /* 0x000000040d007388 */ /* 0x0003e20000000800 */
[----:B------:R-:W-:Y:S05]  /*0670*/  BRA.U UP0, `(.L_x_22) ;  /* 0xfffffffd00dc7547 */ /* 0x000fea000b83ffff */
.L_x_21:
[----:B01----:R-:W0:Y:S02]  /*0680*/  LDS R13, [R13] ;  /* 0x000000000d0d7984 */ /* 0x003e240000000800 */
.L_x_20:
[----:B0-----:R-:W0:Y:S01]  /*0690*/  LDC.64 R10, c[0x0][0x380] ;  /* 0x0000e000ff0a7b82 */ /* 0x001e220000000a00 */
[C---:B------:R-:W-:Y:S02]  /*06a0*/  IMAD.IADD R4, R13.reuse, 0x1, -R2 ;  /* 0x000000010d047824 */ /* 0x040fe400078e0a02 */
[----:B------:R-:W-:-:S03]  /*06b0*/  IMAD.IADD R7, R13, 0x1, -R7 ;  /* 0x000000010d077824 */ /* 0x000fc600078e0a07 */
[--C-:B------:R-:W-:Y:S02]  /*06c0*/  IADD3 R6, PT, PT, -R6, R3, R4.reuse ;  /* 0x0000000306067210 */ /* 0x100fe40007ffe104 */
[----:B------:R-:W-:Y:S01]  /*06d0*/  IADD3 R5, PT, PT, -R5, R9, R4 ;  /* 0x0000000905057210 */ /* 0x000fe20007ffe104 */
[----:B0-----:R-:W-:-:S05]  /*06e0*/  IMAD.WIDE.U32 R2, R0, 0x10, R10 ;  /* 0x0000001000027825 */ /* 0x001fca00078e000a */
[----:B------:R-:W-:Y:S01]  /*06f0*/  STG.E.128 desc[UR8][R2.64], R4 ;  /* 0x0000000402007986 */ /* 0x000fe2000c101d08 */
[----:B------:R-:W-:Y:S05]  /*0700*/  EXIT ;  /* 0x000000000000794d */ /* 0x000fea0003800000 */
.L_x_23:
        /* <DEDUP_REMOVED lines=15> */
.L_x_26:


//--------------------- .nv.shared._Z13uniformUpdateP5uint4Pj --------------------------
	.section	.nv.shared._Z13uniformUpdateP5uint4Pj,"aw",@nobits
	.sectionflags	@""
	.align	4
.nv.shared._Z13uniformUpdateP5uint4Pj:
	.zero		1028


//--------------------- .nv.shared.reserved.0     --------------------------
	.section	.nv.shared.reserved.0,"aw",@nobits
	.weak		__nv_reservedSMEM_offset_0_alias
	.size		__nv_reservedSMEM_offset_0_alias, 0, 64
	.other		__nv_reservedSMEM_offset_0_alias,@"STO_CUDA_RESERVED_SHARED STV_DEFAULT"
__nv_reservedSMEM_offset_0_alias:
	.zero		0
	.zero		64


//--------------------- .nv.shared._Z20scanExclusiveShared2PjS_S_jj --------------------------
	.section	.nv.shared._Z20scanExclusiveShared2PjS_S_jj,"aw",@nobits
	.sectionflags	@""
	.align	4
.nv.shared._Z20scanExclusiveShared2PjS_S_jj:
	.zero		3072


//--------------------- .nv.shared._Z19scanExclusiveSharedP5uint4S0_j --------------------------
	.section	.nv.shared._Z19scanExclusiveSharedP5uint4S0_j,"aw",@nobits
	.sectionflags	@""
	.align	4
.nv.shared._Z19scanExclusiveSharedP5uint4S0_j:
	.zero		3072


//--------------------- .nv.constant0._Z13uniformUpdateP5uint4Pj --------------------------
	.section	.nv.constant0._Z13uniformUpdateP5uint4Pj,"a",@progbits
	.sectionflags	@""
	.align	4
.nv.constant0._Z13uniformUpdateP5uint4Pj:
	.zero		912


//--------------------- .nv.constant0._Z20scanExclusiveShared2PjS_S_jj --------------------------
	.section	.nv.constant0._Z20scanExclusiveShared2PjS_S_jj,"a",@progbits
	.sectionflags	@""
	.align	4
.nv.constant0._Z20scanExclusiveShared2PjS_S_jj:
	.zero		928


//--------------------- .nv.constant0._Z19scanExclusiveSharedP5uint4S0_j --------------------------
	.section	.nv.constant0._Z19scanExclusiveSharedP5uint4S0_j,"a",@progbits
	.sectionflags	@""
	.align	4
.nv.constant0._Z19scanExclusiveSharedP5uint4S0_j:
	.zero		916


//--------------------- SYMBOLS --------------------------

	.type		.nv.reservedSmem.offset0,@object
	.size		.nv.reservedSmem.offset0,0x4
	.type		.nv.reservedSmem.cap,@object
	.size		.nv.reservedSmem.cap,0x4
